//
// Generated by NVIDIA NVVM Compiler
//
// Compiler Build ID: CL-36424714
// Cuda compilation tools, release 13.0, V13.0.88
// Based on NVVM 20.0.0
//

.version 9.0
.target sm_100
.address_size 64

	// .globl	_Z9bdkernel1v
.extern .func  (.param .b32 func_retval0) vprintf
(
	.param .b64 vprintf_param_0,
	.param .b64 vprintf_param_1
)
;
.global .align 1 .b8 $str[24] = {72, 101, 108, 108, 111, 32, 87, 111, 114, 108, 100, 32, 102, 114, 111, 109, 32, 71, 80, 85, 45, 49, 10};
.global .align 1 .b8 $str$1[24] = {72, 101, 108, 108, 111, 32, 87, 111, 114, 108, 100, 32, 102, 114, 111, 109, 32, 71, 80, 85, 45, 50, 10};

.visible .entry _Z9bdkernel1v()
{
	.reg .b32 	%r<3>;
	.reg .b64 	%rd<3>;

	mov.u64 	%rd1, $str;
	cvta.global.u64 	%rd2, %rd1;
	{ // callseq 0, 0
	.param .b64 param0;
	st.param.b64 	[param0], %rd2;
	.param .b64 param1;
	st.param.b64 	[param1], 0;
	.param .b32 retval0;
	call.uni (retval0), 
	vprintf, 
	(
	param0, 
	param1
	);
	ld.param.b32 	%r1, [retval0];
	} // callseq 0
	ret;

}
	// .globl	_Z9bdkernel2v
.visible .entry _Z9bdkernel2v()
{
	.reg .b32 	%r<3>;
	.reg .b64 	%rd<3>;

	mov.u64 	%rd1, $str$1;
	cvta.global.u64 	%rd2, %rd1;
	{ // callseq 1, 0
	.param .b64 param0;
	st.param.b64 	[param0], %rd2;
	.param .b64 param1;
	st.param.b64 	[param1], 0;
	.param .b32 retval0;
	call.uni (retval0), 
	vprintf, 
	(
	param0, 
	param1
	);
	ld.param.b32 	%r1, [retval0];
	} // callseq 1
	ret;

}


// ===== COMPILED SASS (sm_100) =====

	.target	sm_100

	.elftype	@"ET_EXEC"


//--------------------- .note.nv.tkinfo           --------------------------
	.section	.note.nv.tkinfo,"",@"SHT_NOTE"
	.sectionflags	@"SHF_NOTE_NV_TKINFO"
	.tkinfo
        /*0018*/ 	.word	0x00000002
        /*0030*/ 	.string	""
        /*0030*/ 	.string	"ptxas"
        /*0030*/ 	.string	"Cuda compilation tools, release 13.0, V13.0.88"
        /*0030*/ 	.string	"Build cuda_13.0.r13.0/compiler.36424714_0"
        /*0030*/ 	.string	"-arch sm_100 -m 64 "



//--------------------- .note.nv.cuinfo           --------------------------
	.section	.note.nv.cuinfo,"",@"SHT_NOTE"
	.sectionflags	@"SHF_NOTE_NV_CUINFO"
        /*0018*/ 	.short	0x0002
        /*001a*/ 	.short	0x0064
        /*001c*/ 	.short	0x0082
	.zero		2


//--------------------- .nv.info                  --------------------------
	.section	.nv.info,"",@"SHT_CUDA_INFO"
	.align	4


	//----- nvinfo : EIATTR_REGCOUNT
	.align		4
        /*0000*/ 	.byte	0x04, 0x2f
        /*0002*/ 	.short	(.L_3 - .L_2)
	.align		4
.L_2:
        /*0004*/ 	.word	index@(_Z9bdkernel1v)
        /*0008*/ 	.word	0x00000018


	//----- nvinfo : EIATTR_FRAME_SIZE
	.align		4
.L_3:
        /*000c*/ 	.byte	0x04, 0x11
        /*000e*/ 	.short	(.L_5 - .L_4)
	.align		4
.L_4:
        /*0010*/ 	.word	index@(_Z9bdkernel1v)
        /*0014*/ 	.word	0x00000000


	//----- nvinfo : EIATTR_REGCOUNT
	.align		4
.L_5:
        /*0018*/ 	.byte	0x04, 0x2f
        /*001a*/ 	.short	(.L_7 - .L_6)
	.align		4
.L_6:
        /*001c*/ 	.word	index@(_Z9bdkernel2v)
        /*0020*/ 	.word	0x00000018


	//----- nvinfo : EIATTR_FRAME_SIZE
	.align		4
.L_7:
        /*0024*/ 	.byte	0x04, 0x11
        /*0026*/ 	.short	(.L_9 - .L_8)
	.align		4
.L_8:
        /*0028*/ 	.word	index@(_Z9bdkernel2v)
        /*002c*/ 	.word	0x00000000


	//----- nvinfo : EIATTR_MIN_STACK_SIZE
	.align		4
.L_9:
        /*0030*/ 	.byte	0x04, 0x12
        /*0032*/ 	.short	(.L_11 - .L_10)
	.align		4
.L_10:
        /*0034*/ 	.word	index@(_Z9bdkernel2v)
        /*0038*/ 	.word	0x00000000


	//----- nvinfo : EIATTR_MIN_STACK_SIZE
	.align		4
.L_11:
        /*003c*/ 	.byte	0x04, 0x12
        /*003e*/ 	.short	(.L_13 - .L_12)
	.align		4
.L_12:
        /*0040*/ 	.word	index@(_Z9bdkernel1v)
        /*0044*/ 	.word	0x00000000
.L_13:


//--------------------- .nv.compat                --------------------------
	.section	.nv.compat,"",@"SHT_CUDA_COMPAT_INFO"
	.align	4
        /*0000*/ 	.byte	0x02, 0x09, 0x00, 0x00, 0x02, 0x02, 0x01, 0x00, 0x02, 0x05, 0x05, 0x00, 0x03, 0x07, 0x01, 0x01
        /*0010*/ 	.byte	0x02, 0x03, 0x00, 0x00, 0x02, 0x06, 0x01, 0x00, 0x04, 0x0b, 0x08, 0x00, 0x09, 0x00, 0x00, 0x00
        /*0020*/ 	.byte	0x00, 0x00, 0x00, 0x00


//--------------------- .nv.info._Z9bdkernel2v    --------------------------
	.section	.nv.info._Z9bdkernel2v,"",@"SHT_CUDA_INFO"
	.sectionflags	@""
	.align	4


	//----- nvinfo : EIATTR_CUDA_API_VERSION
	.align		4
        /*0000*/ 	.byte	0x04, 0x37
        /*0002*/ 	.short	(.L_15 - .L_14)
.L_14:
        /*0004*/ 	.word	0x00000082


	//----- nvinfo : EIATTR_SPARSE_MMA_MASK
	.align		4
.L_15:
        /*0008*/ 	.byte	0x03, 0x50
        /*000a*/ 	.short	0x0000


	//----- nvinfo : EIATTR_MAXREG_COUNT
	.align		4
        /*000c*/ 	.byte	0x03, 0x1b
        /*000e*/ 	.short	0x00ff


	//----- nvinfo : EIATTR_EXTERNS
	.align		4
        /*0010*/ 	.byte	0x04, 0x0f
        /*0012*/ 	.short	(.L_17 - .L_16)


	//   ....[0]....
	.align		4
.L_16:
        /*0014*/ 	.word	index@(vprintf)


	//----- nvinfo : EIATTR_MERCURY_ISA_VERSION
	.align		4
.L_17:
        /*0018*/ 	.byte	0x03, 0x5f
        /*001a*/ 	.short	0x0101


	//----- nvinfo : EIATTR_VRC_CTA_INIT_COUNT
	.align		4
        /*001c*/ 	.byte	0x02, 0x4a
	.zero		1
	.zero		1


	//----- nvinfo : EIATTR_SYSCALL_OFFSETS
	.align		4
        /*0020*/ 	.byte	0x04, 0x46
        /*0022*/ 	.short	(.L_19 - .L_18)


	//   ....[0]....
.L_18:
        /*0024*/ 	.word	0x00000080


	//----- nvinfo : EIATTR_EXIT_INSTR_OFFSETS
	.align		4
.L_19:
        /*0028*/ 	.byte	0x04, 0x1c
        /*002a*/ 	.short	(.L_21 - .L_20)


	//   ....[0]....
.L_20:
        /*002c*/ 	.word	0x00000090


	//----- nvinfo : EIATTR_SW_WAR
	.align		4
.L_21:
        /*0030*/ 	.byte	0x04, 0x36
        /*0032*/ 	.short	(.L_23 - .L_22)
.L_22:
        /*0034*/ 	.word	0x00000008
.L_23:


//--------------------- .nv.info._Z9bdkernel1v    --------------------------
	.section	.nv.info._Z9bdkernel1v,"",@"SHT_CUDA_INFO"
	.sectionflags	@""
	.align	4


	//----- nvinfo : EIATTR_CUDA_API_VERSION
	.align		4
        /*0000*/ 	.byte	0x04, 0x37
        /*0002*/ 	.short	(.L_25 - .L_24)
.L_24:
        /*0004*/ 	.word	0x00000082


	//----- nvinfo : EIATTR_SPARSE_MMA_MASK
	.align		4
.L_25:
        /*0008*/ 	.byte	0x03, 0x50
        /*000a*/ 	.short	0x0000


	//----- nvinfo : EIATTR_MAXREG_COUNT
	.align		4
        /*000c*/ 	.byte	0x03, 0x1b
        /*000e*/ 	.short	0x00ff


	//----- nvinfo : EIATTR_EXTERNS
	.align		4
        /*0010*/ 	.byte	0x04, 0x0f
        /*0012*/ 	.short	(.L_27 - .L_26)


	//   ....[0]....
	.align		4
.L_26:
        /*0014*/ 	.word	index@(vprintf)


	//----- nvinfo : EIATTR_MERCURY_ISA_VERSION
	.align		4
.L_27:
        /*0018*/ 	.byte	0x03, 0x5f
        /*001a*/ 	.short	0x0101


	//----- nvinfo : EIATTR_VRC_CTA_INIT_COUNT
	.align		4
        /*001c*/ 	.byte	0x02, 0x4a
	.zero		1
	.zero		1


	//----- nvinfo : EIATTR_SYSCALL_OFFSETS
	.align		4
        /*0020*/ 	.byte	0x04, 0x46
        /*0022*/ 	.short	(.L_29 - .L_28)


	//   ....[0]....
.L_28:
        /*0024*/ 	.word	0x00000080


	//----- nvinfo : EIATTR_EXIT_INSTR_OFFSETS
	.align		4
.L_29:
        /*0028*/ 	.byte	0x04, 0x1c
        /*002a*/ 	.short	(.L_31 - .L_30)


	//   ....[0]....
.L_30:
        /*002c*/ 	.word	0x00000090


	//----- nvinfo : EIATTR_SW_WAR
	.align		4
.L_31:
        /*0030*/ 	.byte	0x04, 0x36
        /*0032*/ 	.short	(.L_33 - .L_32)
.L_32:
        /*0034*/ 	.word	0x00000008
.L_33:


//--------------------- .nv.callgraph             --------------------------
	.section	.nv.callgraph,"",@"SHT_CUDA_CALLGRAPH"
	.align	4
	.sectionentsize	8
	.align		4
        /*0000*/ 	.word	0x00000000
	.align		4
        /*0004*/ 	.word	0xffffffff
	.align		4
        /*0008*/ 	.word	index@(_Z9bdkernel2v)
	.align		4
        /*000c*/ 	.word	index@(vprintf)
	.align		4
        /*0010*/ 	.word	index@(_Z9bdkernel1v)
	.align		4
        /*0014*/ 	.word	index@(vprintf)
	.align		4
        /*0018*/ 	.word	0x00000000
	.align		4
        /*001c*/ 	.word	0xfffffffe
	.align		4
        /*0020*/ 	.word	0x00000000
	.align		4
        /*0024*/ 	.word	0xfffffffd
	.align		4
        /*0028*/ 	.word	0x00000000
	.align		4
        /*002c*/ 	.word	0xfffffffc


//--------------------- .nv.constant4             --------------------------
	.section	.nv.constant4,"a",@progbits
	.align	8
	.align		8
.nv.constant4:
        /*0000*/ 	.dword	vprintf
	.align		8
        /*0008*/ 	.dword	$str
	.align		8
        /*0010*/ 	.dword	$str$1


//--------------------- .text._Z9bdkernel2v       --------------------------
	.section	.text._Z9bdkernel2v,"ax",@progbits
	.align	128
        .global         _Z9bdkernel2v
        .type           _Z9bdkernel2v,@function
        .size           _Z9bdkernel2v,(.L_x_4 - _Z9bdkernel2v)
        .other          _Z9bdkernel2v,@"STO_CUDA_ENTRY STV_DEFAULT"
_Z9bdkernel2v:
.text._Z9bdkernel2v:
[----:B------:R-:W0:Y:S01]  /*0000*/  LDC R1, c[0x0][0x37c] ;  /* 0x0000df00ff017b82 */ /* 0x000e220000000800 */
[----:B------:R-:W-:Y:S01]  /*0010*/  MOV R0, 0x0 ;  /* 0x0000000000007802 */ /* 0x000fe20000000f00 */
[----:B------:R-:W1:Y:S01]  /*0020*/  LDCU.64 UR4, c[0x4][0x10] ;  /* 0x01000200ff0477ac */ /* 0x000e620008000a00 */
[----:B------:R-:W-:-:S05]  /*0030*/  CS2R R6, SRZ ;  /* 0x0000000000067805 */ /* 0x000fca000001ff00 */
[----:B------:R2:W3:Y:S01]  /*0040*/  LDC.64 R2, c[0x4][R0] ;  /* 0x0100000000027b82 */ /* 0x0004e20000000a00 */
[----:B-1----:R-:W-:Y:S02]  /*0050*/  IMAD.U32 R4, RZ, RZ, UR4 ;  /* 0x00000004ff047e24 */ /* 0x002fe4000f8e00ff */
[----:B--2---:R-:W-:-:S07]  /*0060*/  IMAD.U32 R5, RZ, RZ, UR5 ;  /* 0x00000005ff057e24 */ /* 0x004fce000f8e00ff */
[----:B------:R-:W-:-:S07]  /*0070*/  LEPC R20, `(.L_x_0) ;  /* 0x000000001014794e */ /* 0x000fce0000000000 */
[----:B0--3--:R-:W-:Y:S05]  /*0080*/  CALL.ABS.NOINC R2 ;  /* 0x0000000002007343 */ /* 0x009fea0003c00000 */
.L_x_0:
[----:B------:R-:W-:Y:S05]  /*0090*/  EXIT ;  /* 0x000000000000794d */ /* 0x000fea0003800000 */
.L_x_1:
[----:B------:R-:W-:-:S00]  /*00a0*/  BRA `(.L_x_1) ;  /* 0xfffffffc00fc7947 */ /* 0x000fc0000383ffff */
[----:B------:R-:W-:-:S00]  /*00b0*/  NOP ;  /* 0x0000000000007918 */ /* 0x000fc00000000000 */
        /* <DEDUP_REMOVED lines=12> */
.L_x_4:


//--------------------- .text._Z9bdkernel1v       --------------------------
	.section	.text._Z9bdkernel1v,"ax",@progbits
	.align	128
        .global         _Z9bdkernel1v
        .type           _Z9bdkernel1v,@function
        .size           _Z9bdkernel1v,(.L_x_5 - _Z9bdkernel1v)
        .other          _Z9bdkernel1v,@"STO_CUDA_ENTRY STV_DEFAULT"
_Z9bdkernel1v:
.text._Z9bdkernel1v:
        /* <DEDUP_REMOVED lines=9> */
.L_x_2:
[----:B------:R-:W-:Y:S05]  /*0090*/  EXIT ;  /* 0x000000000000794d */ /* 0x000fea0003800000 */
.L_x_3:
        /* <DEDUP_REMOVED lines=14> */
.L_x_5:


//--------------------- .nv.global.init           --------------------------
	.section	.nv.global.init,"aw",@progbits
.nv.global.init:
	.type		$str,@object
	.size		$str,($str$1 - $str)
$str:
        /*0000*/ 	.byte	0x48, 0x65, 0x6c, 0x6c, 0x6f, 0x20, 0x57, 0x6f, 0x72, 0x6c, 0x64, 0x20, 0x66, 0x72, 0x6f, 0x6d
        /*0010*/ 	.byte	0x20, 0x47, 0x50, 0x55, 0x2d, 0x31, 0x0a, 0x00
	.type		$str$1,@object
	.size		$str$1,(.L_1 - $str$1)
$str$1:
        /*0018*/ 	.byte	0x48, 0x65, 0x6c, 0x6c, 0x6f, 0x20, 0x57, 0x6f, 0x72, 0x6c, 0x64, 0x20, 0x66, 0x72, 0x6f, 0x6d
        /*0028*/ 	.byte	0x20, 0x47, 0x50, 0x55, 0x2d, 0x32, 0x0a, 0x00
.L_1:


//--------------------- .nv.shared.reserved.0     --------------------------
	.section	.nv.shared.reserved.0,"aw",@nobits
	.weak		__nv_reservedSMEM_offset_0_alias
	.size		__nv_reservedSMEM_offset_0_alias, 0, 64
	.other		__nv_reservedSMEM_offset_0_alias,@"STO_CUDA_RESERVED_SHARED STV_DEFAULT"
__nv_reservedSMEM_offset_0_alias:
	.zero		0
	.zero		64


//--------------------- .nv.constant0._Z9bdkernel2v --------------------------
	.section	.nv.constant0._Z9bdkernel2v,"a",@progbits
	.sectionflags	@""
	.align	4
.nv.constant0._Z9bdkernel2v:
	.zero		896


//--------------------- .nv.constant0._Z9bdkernel1v --------------------------
	.section	.nv.constant0._Z9bdkernel1v,"a",@progbits
	.sectionflags	@""
	.align	4
.nv.constant0._Z9bdkernel1v:
	.zero		896


//--------------------- SYMBOLS --------------------------

	.type		.nv.reservedSmem.offset0,@object
	.size		.nv.reservedSmem.offset0,0x4
	.type		vprintf,@function
